//
// Generated by NVIDIA NVVM Compiler
//
// Compiler Build ID: CL-36424714
// Cuda compilation tools, release 13.0, V13.0.88
// Based on NVVM 20.0.0
//

.version 9.0
.target sm_100
.address_size 64

	// .globl	_Z11gpu_sleep_1l

.visible .entry _Z11gpu_sleep_1l(
	.param .u64 _Z11gpu_sleep_1l_param_0
)
{
	.reg .pred 	%p<2>;
	.reg .b64 	%rd<6>;

	ld.param.u64 	%rd2, [_Z11gpu_sleep_1l_param_0];
	// begin inline asm
	mov.u64 	%rd3, %clock64;
	// end inline asm
$L__BB0_1:
	// begin inline asm
	mov.u64 	%rd4, %clock64;
	// end inline asm
	sub.s64 	%rd5, %rd4, %rd3;
	setp.lt.u64 	%p1, %rd5, %rd2;
	@%p1 bra 	$L__BB0_1;
	ret;

}


// ===== COMPILED SASS (sm_100) =====

	.target	sm_100

	.elftype	@"ET_EXEC"


//--------------------- .note.nv.tkinfo           --------------------------
	.section	.note.nv.tkinfo,"",@"SHT_NOTE"
	.sectionflags	@"SHF_NOTE_NV_TKINFO"
	.tkinfo
        /*0018*/ 	.word	0x00000002
        /*0030*/ 	.string	""
        /*0030*/ 	.string	"ptxas"
        /*0030*/ 	.string	"Cuda compilation tools, release 13.0, V13.0.88"
        /*0030*/ 	.string	"Build cuda_13.0.r13.0/compiler.36424714_0"
        /*0030*/ 	.string	"-arch sm_100 -m 64 "



//--------------------- .note.nv.cuinfo           --------------------------
	.section	.note.nv.cuinfo,"",@"SHT_NOTE"
	.sectionflags	@"SHF_NOTE_NV_CUINFO"
        /*0018*/ 	.short	0x0002
        /*001a*/ 	.short	0x0064
        /*001c*/ 	.short	0x0082
	.zero		2


//--------------------- .nv.info                  --------------------------
	.section	.nv.info,"",@"SHT_CUDA_INFO"
	.align	4


	//----- nvinfo : EIATTR_REGCOUNT
	.align		4
        /*0000*/ 	.byte	0x04, 0x2f
        /*0002*/ 	.short	(.L_1 - .L_0)
	.align		4
.L_0:
        /*0004*/ 	.word	index@(_Z11gpu_sleep_1l)
        /*0008*/ 	.word	0x00000008


	//----- nvinfo : EIATTR_FRAME_SIZE
	.align		4
.L_1:
        /*000c*/ 	.byte	0x04, 0x11
        /*000e*/ 	.short	(.L_3 - .L_2)
	.align		4
.L_2:
        /*0010*/ 	.word	index@(_Z11gpu_sleep_1l)
        /*0014*/ 	.word	0x00000000


	//----- nvinfo : EIATTR_MIN_STACK_SIZE
	.align		4
.L_3:
        /*0018*/ 	.byte	0x04, 0x12
        /*001a*/ 	.short	(.L_5 - .L_4)
	.align		4
.L_4:
        /*001c*/ 	.word	index@(_Z11gpu_sleep_1l)
        /*0020*/ 	.word	0x00000000
.L_5:


//--------------------- .nv.compat                --------------------------
	.section	.nv.compat,"",@"SHT_CUDA_COMPAT_INFO"
	.align	4
        /*0000*/ 	.byte	0x02, 0x09, 0x00, 0x00, 0x02, 0x02, 0x01, 0x00, 0x02, 0x05, 0x05, 0x00, 0x03, 0x07, 0x01, 0x01
        /*0010*/ 	.byte	0x02, 0x03, 0x00, 0x00, 0x02, 0x06, 0x01, 0x00, 0x04, 0x0b, 0x08, 0x00, 0x09, 0x00, 0x00, 0x00
        /*0020*/ 	.byte	0x00, 0x00, 0x00, 0x00


//--------------------- .nv.info._Z11gpu_sleep_1l --------------------------
	.section	.nv.info._Z11gpu_sleep_1l,"",@"SHT_CUDA_INFO"
	.sectionflags	@""
	.align	4


	//----- nvinfo : EIATTR_CUDA_API_VERSION
	.align		4
        /*0000*/ 	.byte	0x04, 0x37
        /*0002*/ 	.short	(.L_7 - .L_6)
.L_6:
        /*0004*/ 	.word	0x00000082


	//----- nvinfo : EIATTR_KPARAM_INFO
	.align		4
.L_7:
        /*0008*/ 	.byte	0x04, 0x17
        /*000a*/ 	.short	(.L_9 - .L_8)
.L_8:
        /*000c*/ 	.word	0x00000000
        /*0010*/ 	.short	0x0000
        /*0012*/ 	.short	0x0000
        /*0014*/ 	.byte	0x00, 0xf0, 0x21, 0x00


	//----- nvinfo : EIATTR_SPARSE_MMA_MASK
	.align		4
.L_9:
        /*0018*/ 	.byte	0x03, 0x50
        /*001a*/ 	.short	0x0000


	//----- nvinfo : EIATTR_MAXREG_COUNT
	.align		4
        /*001c*/ 	.byte	0x03, 0x1b
        /*001e*/ 	.short	0x00ff


	//----- nvinfo : EIATTR_MERCURY_ISA_VERSION
	.align		4
        /*0020*/ 	.byte	0x03, 0x5f
        /*0022*/ 	.short	0x0101


	//----- nvinfo : EIATTR_VRC_CTA_INIT_COUNT
	.align		4
        /*0024*/ 	.byte	0x02, 0x4a
	.zero		1
	.zero		1


	//----- nvinfo : EIATTR_EXIT_INSTR_OFFSETS
	.align		4
        /*0028*/ 	.byte	0x04, 0x1c
        /*002a*/ 	.short	(.L_11 - .L_10)


	//   ....[0]....
.L_10:
        /*002c*/ 	.word	0x000000a0


	//----- nvinfo : EIATTR_CBANK_PARAM_SIZE
	.align		4
.L_11:
        /*0030*/ 	.byte	0x03, 0x19
        /*0032*/ 	.short	0x0008


	//----- nvinfo : EIATTR_PARAM_CBANK
	.align		4
        /*0034*/ 	.byte	0x04, 0x0a
        /*0036*/ 	.short	(.L_13 - .L_12)
	.align		4
.L_12:
        /*0038*/ 	.word	index@(.nv.constant0._Z11gpu_sleep_1l)
        /*003c*/ 	.short	0x0380
        /*003e*/ 	.short	0x0008


	//----- nvinfo : EIATTR_SW_WAR
	.align		4
.L_13:
        /*0040*/ 	.byte	0x04, 0x36
        /*0042*/ 	.short	(.L_15 - .L_14)
.L_14:
        /*0044*/ 	.word	0x00000008
.L_15:


//--------------------- .nv.callgraph             --------------------------
	.section	.nv.callgraph,"",@"SHT_CUDA_CALLGRAPH"
	.align	4
	.sectionentsize	8
	.align		4
        /*0000*/ 	.word	0x00000000
	.align		4
        /*0004*/ 	.word	0xffffffff
	.align		4
        /*0008*/ 	.word	0x00000000
	.align		4
        /*000c*/ 	.word	0xfffffffe
	.align		4
        /*0010*/ 	.word	0x00000000
	.align		4
        /*0014*/ 	.word	0xfffffffd
	.align		4
        /*0018*/ 	.word	0x00000000
	.align		4
        /*001c*/ 	.word	0xfffffffc


//--------------------- .text._Z11gpu_sleep_1l    --------------------------
	.section	.text._Z11gpu_sleep_1l,"ax",@progbits
	.align	128
        .global         _Z11gpu_sleep_1l
        .type           _Z11gpu_sleep_1l,@function
        .size           _Z11gpu_sleep_1l,(.L_x_2 - _Z11gpu_sleep_1l)
        .other          _Z11gpu_sleep_1l,@"STO_CUDA_ENTRY STV_DEFAULT"
_Z11gpu_sleep_1l:
.text._Z11gpu_sleep_1l:
[----:B------:R-:W-:Y:S01]  /*0000*/  LDC R1, c[0x0][0x37c] ;  /* 0x0000df00ff017b82 */ /* 0x000fe20000000800 */
[----:B------:R-:W-:Y:S01]  /*0010*/  CS2R R2, SR_CLOCKLO ;  /* 0x0000000000027805 */ /* 0x000fe20000015000 */
[----:B------:R-:W0:Y:S01]  /*0020*/  LDCU.64 UR4, c[0x0][0x380] ;  /* 0x00007000ff0477ac */ /* 0x000e220008000a00 */
[----:B------:R-:W-:-:S05]  /*0030*/  NOP ;  /* 0x0000000000007918 */ /* 0x000fca0000000000 */
.L_x_0:
[----:B------:R-:W-:-:S06]  /*0040*/  CS2R R4, SR_CLOCKLO ;  /* 0x0000000000047805 */ /* 0x000fcc0000015000 */
[----:B------:R-:W-:-:S05]  /*0050*/  IADD3 R0, P0, PT, -R2, R4, RZ ;  /* 0x0000000402007210 */ /* 0x000fca0007f1e1ff */
[----:B------:R-:W-:Y:S01]  /*0060*/  IMAD.X R4, R5, 0x1, ~R3, P0 ;  /* 0x0000000105047824 */ /* 0x000fe200000e0e03 */
[----:B0-----:R-:W-:-:S04]  /*0070*/  ISETP.GE.U32.AND P0, PT, R0, UR4, PT ;  /* 0x0000000400007c0c */ /* 0x001fc8000bf06070 */
[----:B------:R-:W-:-:S13]  /*0080*/  ISETP.GE.U32.AND.EX P0, PT, R4, UR5, PT, P0 ;  /* 0x0000000504007c0c */ /* 0x000fda000bf06100 */
[----:B------:R-:W-:Y:S05]  /*0090*/  @!P0 BRA `(.L_x_0) ;  /* 0xfffffffc00e88947 */ /* 0x000fea000383ffff */
[----:B------:R-:W-:Y:S05]  /*00a0*/  EXIT ;  /* 0x000000000000794d */ /* 0x000fea0003800000 */
.L_x_1:
[----:B------:R-:W-:-:S00]  /*00b0*/  BRA `(.L_x_1) ;  /* 0xfffffffc00fc7947 */ /* 0x000fc0000383ffff */
[----:B------:R-:W-:-:S00]  /*00c0*/  NOP ;  /* 0x0000000000007918 */ /* 0x000fc00000000000 */
        /* <DEDUP_REMOVED lines=11> */
.L_x_2:


//--------------------- .nv.shared.reserved.0     --------------------------
	.section	.nv.shared.reserved.0,"aw",@nobits
	.weak		__nv_reservedSMEM_offset_0_alias
	.size		__nv_reservedSMEM_offset_0_alias, 0, 64
	.other		__nv_reservedSMEM_offset_0_alias,@"STO_CUDA_RESERVED_SHARED STV_DEFAULT"
__nv_reservedSMEM_offset_0_alias:
	.zero		0
	.zero		64


//--------------------- .nv.constant0._Z11gpu_sleep_1l --------------------------
	.section	.nv.constant0._Z11gpu_sleep_1l,"a",@progbits
	.sectionflags	@""
	.align	4
.nv.constant0._Z11gpu_sleep_1l:
	.zero		904


//--------------------- SYMBOLS --------------------------

	.type		.nv.reservedSmem.offset0,@object
	.size		.nv.reservedSmem.offset0,0x4
